	.headerflags	@"EF_CUDA_TEXMODE_UNIFIED EF_CUDA_64BIT_ADDRESS EF_CUDA_ACCELERATORS EF_CUDA_SM90 EF_CUDA_VIRTUAL_SM(EF_CUDA_SM90)"
	.elftype	@"ET_EXEC"


//--------------------- .nv.info                  --------------------------
	.section	.nv.info,"",@"SHT_CUDA_INFO"
	.align	4


	//----- nvinfo : EIATTR_REGCOUNT
	.align		4
        /*0000*/ 	.byte	0x04, 0x2f
        /*0002*/ 	.short	(.L_1 - .L_0)
	.align		4
.L_0:
        /*0004*/ 	.word	index@(triton_poi_fused_0)
        /*0008*/ 	.word	0x0000001e


	//----- nvinfo : EIATTR_MIN_STACK_SIZE
	.align		4
.L_1:
        /*000c*/ 	.byte	0x04, 0x12
        /*000e*/ 	.short	(.L_3 - .L_2)
	.align		4
.L_2:
        /*0010*/ 	.word	index@(triton_poi_fused_0)
        /*0014*/ 	.word	0x00000000


	//----- nvinfo : EIATTR_FRAME_SIZE
	.align		4
.L_3:
        /*0018*/ 	.byte	0x04, 0x11
        /*001a*/ 	.short	(.L_5 - .L_4)
	.align		4
.L_4:
        /*001c*/ 	.word	index@(triton_poi_fused_0)
        /*0020*/ 	.word	0x00000000


	//----- nvinfo : EIATTR_MIN_STACK_SIZE
	.align		4
.L_5:
        /*0024*/ 	.byte	0x04, 0x12
        /*0026*/ 	.short	(.L_7 - .L_6)
	.align		4
.L_6:
        /*0028*/ 	.word	index@(triton_poi_fused_0)
        /*002c*/ 	.word	0x00000000
.L_7:


//--------------------- .nv.info.triton_poi_fused_0 --------------------------
	.section	.nv.info.triton_poi_fused_0,"",@"SHT_CUDA_INFO"
	.sectionflags	@""
	.align	4


	//----- nvinfo : EIATTR_CUDA_API_VERSION
	.align		4
        /*0000*/ 	.byte	0x04, 0x37
        /*0002*/ 	.short	(.L_9 - .L_8)
.L_8:
        /*0004*/ 	.word	0x0000007c


	//----- nvinfo : EIATTR_KPARAM_INFO
	.align		4
.L_9:
        /*0008*/ 	.byte	0x04, 0x17
        /*000a*/ 	.short	(.L_11 - .L_10)
.L_10:
        /*000c*/ 	.word	0x00000000
        /*0010*/ 	.short	0x0003
        /*0012*/ 	.short	0x0014
        /*0014*/ 	.byte	0x00, 0xf0, 0x11, 0x00


	//----- nvinfo : EIATTR_KPARAM_INFO
	.align		4
.L_11:
        /*0018*/ 	.byte	0x04, 0x17
        /*001a*/ 	.short	(.L_13 - .L_12)
.L_12:
        /*001c*/ 	.word	0x00000000
        /*0020*/ 	.short	0x0002
        /*0022*/ 	.short	0x0010
        /*0024*/ 	.byte	0x00, 0xf0, 0x11, 0x00


	//----- nvinfo : EIATTR_KPARAM_INFO
	.align		4
.L_13:
        /*0028*/ 	.byte	0x04, 0x17
        /*002a*/ 	.short	(.L_15 - .L_14)
.L_14:
        /*002c*/ 	.word	0x00000000
        /*0030*/ 	.short	0x0001
        /*0032*/ 	.short	0x0008
        /*0034*/ 	.byte	0x00, 0xf4, 0x21, 0x00


	//----- nvinfo : EIATTR_KPARAM_INFO
	.align		4
.L_15:
        /*0038*/ 	.byte	0x04, 0x17
        /*003a*/ 	.short	(.L_17 - .L_16)
.L_16:
        /*003c*/ 	.word	0x00000000
        /*0040*/ 	.short	0x0000
        /*0042*/ 	.short	0x0000
        /*0044*/ 	.byte	0x00, 0xf4, 0x21, 0x00


	//----- nvinfo : EIATTR_SPARSE_MMA_MASK
	.align		4
.L_17:
        /*0048*/ 	.byte	0x03, 0x50
        /*004a*/ 	.short	0x0000


	//----- nvinfo : EIATTR_MAXREG_COUNT
	.align		4
        /*004c*/ 	.byte	0x03, 0x1b
        /*004e*/ 	.short	0x00ff


	//----- nvinfo : EIATTR_EXIT_INSTR_OFFSETS
	.align		4
        /*0050*/ 	.byte	0x04, 0x1c
        /*0052*/ 	.short	(.L_19 - .L_18)


	//   ....[0]....
.L_18:
        /*0054*/ 	.word	0x00000660


	//   ....[1]....
        /*0058*/ 	.word	0x000006b0


	//----- nvinfo : EIATTR_REQNTID
	.align		4
.L_19:
        /*005c*/ 	.byte	0x04, 0x10
        /*005e*/ 	.short	(.L_21 - .L_20)
.L_20:
        /*0060*/ 	.word	0x00000080
        /*0064*/ 	.word	0x00000001
        /*0068*/ 	.word	0x00000001


	//----- nvinfo : EIATTR_CBANK_PARAM_SIZE
	.align		4
.L_21:
        /*006c*/ 	.byte	0x03, 0x19
        /*006e*/ 	.short	0x0018


	//----- nvinfo : EIATTR_PARAM_CBANK
	.align		4
        /*0070*/ 	.byte	0x04, 0x0a
        /*0072*/ 	.short	(.L_23 - .L_22)
	.align		4
.L_22:
        /*0074*/ 	.word	index@(.nv.constant0.triton_poi_fused_0)
        /*0078*/ 	.short	0x0210
        /*007a*/ 	.short	0x0018


	//----- nvinfo : EIATTR_SW_WAR
	.align		4
.L_23:
        /*007c*/ 	.byte	0x04, 0x36
        /*007e*/ 	.short	(.L_25 - .L_24)
.L_24:
        /*0080*/ 	.word	0x00000008
.L_25:


//--------------------- .nv.callgraph             --------------------------
	.section	.nv.callgraph,"",@"SHT_CUDA_CALLGRAPH"
	.align	4
	.sectionentsize	8
	.align		4
        /*0000*/ 	.word	0x00000000
	.align		4
        /*0004*/ 	.word	0xffffffff
	.align		4
        /*0008*/ 	.word	0x00000000
	.align		4
        /*000c*/ 	.word	0xfffffffe
	.align		4
        /*0010*/ 	.word	0x00000000
	.align		4
        /*0014*/ 	.word	0xfffffffd
	.align		4
        /*0018*/ 	.word	0x00000000
	.align		4
        /*001c*/ 	.word	0xfffffffc


//--------------------- .text.triton_poi_fused_0  --------------------------
	.section	.text.triton_poi_fused_0,"ax",@progbits
	.sectionflags	@"SHF_BARRIERS=1"
	.align	128
        .global         triton_poi_fused_0
        .type           triton_poi_fused_0,@function
        .size           triton_poi_fused_0,(.L_x_1 - triton_poi_fused_0)
        .other          triton_poi_fused_0,@"STO_CUDA_ENTRY STV_DEFAULT"
triton_poi_fused_0:
.text.triton_poi_fused_0:
[----:B------:R-:W0:Y:S01]  /*0000*/  LDC R1, c[0x0][0x28] ;  /* 0x00000a00ff017b82 */ /* 0x000e220000000800 */
[----:B------:R-:W1:Y:S07]  /*0010*/  S2R R17, SR_CTAID.X ;  /* 0x0000000000117919 */ /* 0x000e6e0000002500 */
[----:B------:R-:W2:Y:S01]  /*0020*/  LDC.64 R14, c[0x0][0x210] ;  /* 0x00008400ff0e7b82 */ /* 0x000ea20000000a00 */
[----:B------:R-:W-:Y:S01]  /*0030*/  IMAD.MOV.U32 R18, RZ, RZ, RZ ;  /* 0x000000ffff127224 */ /* 0x000fe200078e00ff */
[----:B------:R-:W-:Y:S01]  /*0040*/  ULDC.64 UR6, c[0x0][0x208] ;  /* 0x0000820000067ab9 */ /* 0x000fe20000000a00 */
[----:B------:R-:W3:Y:S01]  /*0050*/  S2R R0, SR_TID.X ;  /* 0x0000000000007919 */ /* 0x000ee20000002100 */
[----:B------:R-:W4:Y:S01]  /*0060*/  S2R R16, SR_CTAID.Y ;  /* 0x0000000000107919 */ /* 0x000f220000002600 */
[----:B-1----:R-:W-:Y:S01]  /*0070*/  IMAD.SHL.U32 R17, R17, 0x10, RZ ;  /* 0x0000001011117824 */ /* 0x002fe200078e00ff */
[----:B---3--:R-:W-:-:S04]  /*0080*/  SHF.R.U32.HI R19, RZ, 0x4, R0 ;  /* 0x00000004ff137819 */ /* 0x008fc80000011600 */
[----:B------:R-:W-:Y:S01]  /*0090*/  LOP3.LUT R4, R17, 0xf, R0, 0xf8, !PT ;  /* 0x0000000f11047812 */ /* 0x000fe200078ef800 */
[----:B----4-:R-:W-:Y:S01]  /*00a0*/  IMAD.SHL.U32 R16, R16, 0x40, RZ ;  /* 0x0000004010107824 */ /* 0x010fe200078e00ff */
[----:B------:R-:W-:Y:S02]  /*00b0*/  SGXT.U32 R19, R19, 0x3 ;  /* 0x000000031313781a */ /* 0x000fe40000000000 */
[----:B------:R-:W-:Y:S02]  /*00c0*/  ISETP.GE.AND P0, PT, R4, 0x9, PT ;  /* 0x000000090400780c */ /* 0x000fe40003f06270 */
[----:B------:R-:W-:Y:S02]  /*00d0*/  LOP3.LUT R3, R16, 0x8, R19, 0xfe, !PT ;  /* 0x0000000810037812 */ /* 0x000fe400078efe13 */
[----:B------:R-:W-:Y:S02]  /*00e0*/  LOP3.LUT R2, R16, R19, RZ, 0xfc, !PT ;  /* 0x0000001310027212 */ /* 0x000fe400078efcff */
[C---:B------:R-:W-:Y:S01]  /*00f0*/  ISETP.LT.AND P2, PT, R3.reuse, 0x600, !P0 ;  /* 0x000006000300780c */ /* 0x040fe20004741270 */
[--C-:B------:R-:W-:Y:S01]  /*0100*/  IMAD R3, R3, 0x9, R4.reuse ;  /* 0x0000000903037824 */ /* 0x100fe200078e0204 */
[----:B------:R-:W-:Y:S01]  /*0110*/  LOP3.LUT R6, R16, 0x10, R19, 0xfe, !PT ;  /* 0x0000001010067812 */ /* 0x000fe200078efe13 */
[----:B------:R-:W-:Y:S01]  /*0120*/  IMAD R5, R2, 0x9, R4 ;  /* 0x0000000902057824 */ /* 0x000fe200078e0204 */
[----:B------:R-:W-:-:S02]  /*0130*/  LOP3.LUT R7, R16, 0x18, R19, 0xfe, !PT ;  /* 0x0000001810077812 */ /* 0x000fc400078efe13 */
[----:B------:R-:W-:Y:S01]  /*0140*/  ISETP.LT.AND P1, PT, R2, 0x600, !P0 ;  /* 0x000006000200780c */ /* 0x000fe20004721270 */
[----:B--2---:R-:W-:Y:S01]  /*0150*/  IMAD.WIDE R2, R3, 0x4, R14 ;  /* 0x0000000403027825 */ /* 0x004fe200078e020e */
[----:B------:R-:W-:Y:S02]  /*0160*/  ISETP.LT.AND P6, PT, R6, 0x600, !P0 ;  /* 0x000006000600780c */ /* 0x000fe400047c1270 */
[----:B------:R-:W-:Y:S02]  /*0170*/  LOP3.LUT R8, R16, 0x20, R19, 0xfe, !PT ;  /* 0x0000002010087812 */ /* 0x000fe400078efe13 */
[----:B------:R-:W-:Y:S01]  /*0180*/  ISETP.LT.AND P5, PT, R7, 0x600, !P0 ;  /* 0x000006000700780c */ /* 0x000fe200047a1270 */
[----:B------:R1:W2:Y:S01]  /*0190*/  @P2 LDG.E.EL R18, desc[UR6][R2.64] ;  /* 0x0000000602122981 */ /* 0x0002a2000c2e1900 */
[----:B------:R-:W-:Y:S02]  /*01a0*/  LOP3.LUT R4, R16, 0x28, R19, 0xfe, !PT ;  /* 0x0000002810047812 */ /* 0x000fe400078efe13 */
[----:B------:R-:W-:-:S02]  /*01b0*/  LOP3.LUT R6, R16, 0x30, R19, 0xfe, !PT ;  /* 0x0000003010067812 */ /* 0x000fc400078efe13 */
[----:B------:R-:W-:Y:S02]  /*01c0*/  LOP3.LUT R7, R16, 0x38, R19, 0xfe, !PT ;  /* 0x0000003810077812 */ /* 0x000fe400078efe13 */
[----:B------:R-:W-:Y:S02]  /*01d0*/  ISETP.LT.AND P4, PT, R8, 0x600, !P0 ;  /* 0x000006000800780c */ /* 0x000fe40004781270 */
[----:B------:R-:W-:Y:S02]  /*01e0*/  ISETP.LT.AND P3, PT, R4, 0x600, !P0 ;  /* 0x000006000400780c */ /* 0x000fe40004761270 */
[----:B------:R-:W-:Y:S02]  /*01f0*/  ISETP.LT.AND P2, PT, R6, 0x600, !P0 ;  /* 0x000006000600780c */ /* 0x000fe40004741270 */
[----:B------:R-:W-:Y:S01]  /*0200*/  ISETP.LT.AND P0, PT, R7, 0x600, !P0 ;  /* 0x000006000700780c */ /* 0x000fe20004701270 */
[C---:B------:R-:W-:Y:S02]  /*0210*/  VIADD R7, R5.reuse, 0x90 ;  /* 0x0000009005077836 */ /* 0x040fe40000000000 */
[----:B------:R-:W-:-:S02]  /*0220*/  VIADD R9, R5, 0xd8 ;  /* 0x000000d805097836 */ /* 0x000fc40000000000 */
[C---:B------:R-:W-:Y:S02]  /*0230*/  VIADD R11, R5.reuse, 0x120 ;  /* 0x00000120050b7836 */ /* 0x040fe40000000000 */
[C---:B------:R-:W-:Y:S02]  /*0240*/  VIADD R13, R5.reuse, 0x168 ;  /* 0x00000168050d7836 */ /* 0x040fe40000000000 */
[C---:B------:R-:W-:Y:S02]  /*0250*/  VIADD R23, R5.reuse, 0x1b0 ;  /* 0x000001b005177836 */ /* 0x040fe40000000000 */
[C---:B------:R-:W-:Y:S02]  /*0260*/  VIADD R25, R5.reuse, 0x1f8 ;  /* 0x000001f805197836 */ /* 0x040fe40000000000 */
[----:B-1----:R-:W-:-:S04]  /*0270*/  IMAD.WIDE R2, R5, 0x4, R14 ;  /* 0x0000000405027825 */ /* 0x002fc800078e020e */
[----:B------:R-:W-:-:S04]  /*0280*/  IMAD.WIDE R4, R7, 0x4, R14 ;  /* 0x0000000407047825 */ /* 0x000fc800078e020e */
[----:B------:R-:W-:-:S04]  /*0290*/  IMAD.WIDE R6, R9, 0x4, R14 ;  /* 0x0000000409067825 */ /* 0x000fc800078e020e */
[----:B------:R-:W-:Y:S01]  /*02a0*/  IMAD.WIDE R8, R11, 0x4, R14 ;  /* 0x000000040b087825 */ /* 0x000fe200078e020e */
[----:B------:R-:W-:-:S03]  /*02b0*/  CS2R R20, SRZ ;  /* 0x0000000000147805 */ /* 0x000fc6000001ff00 */
[----:B------:R-:W-:-:S03]  /*02c0*/  IMAD.WIDE R10, R13, 0x4, R14 ;  /* 0x000000040d0a7825 */ /* 0x000fc600078e020e */
[----:B------:R-:W3:Y:S01]  /*02d0*/  @P5 LDG.E.EL R20, desc[UR6][R6.64] ;  /* 0x0000000606145981 */ /* 0x000ee2000c2e1900 */
[----:B------:R-:W-:-:S03]  /*02e0*/  IMAD.WIDE R12, R23, 0x4, R14 ;  /* 0x00000004170c7825 */ /* 0x000fc600078e020e */
[----:B------:R-:W4:Y:S01]  /*02f0*/  @P4 LDG.E.EL R21, desc[UR6][R8.64] ;  /* 0x0000000608154981 */ /* 0x000f22000c2e1900 */
[----:B------:R-:W-:Y:S01]  /*0300*/  IMAD.WIDE R14, R25, 0x4, R14 ;  /* 0x00000004190e7825 */ /* 0x000fe200078e020e */
[----:B------:R-:W-:-:S03]  /*0310*/  CS2R R24, SRZ ;  /* 0x0000000000187805 */ /* 0x000fc6000001ff00 */
[----:B------:R-:W-:Y:S02]  /*0320*/  IMAD.MOV.U32 R22, RZ, RZ, RZ ;  /* 0x000000ffff167224 */ /* 0x000fe400078e00ff */
[----:B------:R-:W-:Y:S01]  /*0330*/  IMAD.MOV.U32 R23, RZ, RZ, RZ ;  /* 0x000000ffff177224 */ /* 0x000fe200078e00ff */
[----:B------:R-:W5:Y:S01]  /*0340*/  @P2 LDG.E.EL R24, desc[UR6][R12.64] ;  /* 0x000000060c182981 */ /* 0x000f62000c2e1900 */
[----:B------:R-:W-:-:S03]  /*0350*/  IMAD.MOV.U32 R26, RZ, RZ, RZ ;  /* 0x000000ffff1a7224 */ /* 0x000fc600078e00ff */
[----:B------:R1:W5:Y:S04]  /*0360*/  @P6 LDG.E.EL R22, desc[UR6][R4.64] ;  /* 0x0000000604166981 */ /* 0x000368000c2e1900 */
[----:B------:R1:W5:Y:S04]  /*0370*/  @P3 LDG.E.EL R23, desc[UR6][R10.64] ;  /* 0x000000060a173981 */ /* 0x000368000c2e1900 */
[----:B------:R1:W5:Y:S04]  /*0380*/  @P1 LDG.E.EL R26, desc[UR6][R2.64] ;  /* 0x00000006021a1981 */ /* 0x000368000c2e1900 */
[----:B------:R-:W5:Y:S01]  /*0390*/  @P0 LDG.E.EL R25, desc[UR6][R14.64] ;  /* 0x000000060e190981 */ /* 0x000f62000c2e1900 */
[----:B------:R-:W1:Y:S01]  /*03a0*/  S2R R27, SR_TID.X ;  /* 0x00000000001b7919 */ /* 0x000e620000002100 */
[----:B------:R-:W1:Y:S01]  /*03b0*/  S2UR UR5, SR_CgaCtaId ;  /* 0x00000000000579c3 */ /* 0x000e620000008800 */
[----:B------:R-:W-:-:S02]  /*03c0*/  UMOV UR4, 0x400 ;  /* 0x0000040000047882 */ /* 0x000fc40000000000 */
[----:B-1----:R-:W-:Y:S01]  /*03d0*/  UPRMT UR4, UR5, 0x654, UR4 ;  /* 0x0000065405047896 */ /* 0x002fe20008000004 */
[----:B0-----:R-:W-:Y:S01]  /*03e0*/  IMAD.SHL.U32 R4, R27, 0x40, RZ ;  /* 0x000000401b047824 */ /* 0x001fe200078e00ff */
[----:B------:R-:W-:-:S04]  /*03f0*/  SHF.R.U32.HI R5, RZ, 0x4, R27 ;  /* 0x00000004ff057819 */ /* 0x000fc8000001161b */
[----:B------:R-:W-:Y:S02]  /*0400*/  SGXT.U32 R5, R5, 0x3 ;  /* 0x000000030505781a */ /* 0x000fe40000000000 */
[----:B------:R-:W-:-:S04]  /*0410*/  LOP3.LUT R4, R4, 0x3c0, RZ, 0xc0, !PT ;  /* 0x000003c004047812 */ /* 0x000fc800078ec0ff */
[C---:B------:R-:W-:Y:S02]  /*0420*/  LOP3.LUT R5, R4.reuse, R5, RZ, 0xfc, !PT ;  /* 0x0000000504057212 */ /* 0x040fe400078efcff */
[----:B------:R-:W-:-:S05]  /*0430*/  LEA.HI R4, R4, UR4, RZ, 0x1e ;  /* 0x0000000404047c11 */ /* 0x000fca000f8ff0ff */
[----:B------:R-:W-:Y:S01]  /*0440*/  IMAD R11, R5, 0x4, R4 ;  /* 0x00000004050b7824 */ /* 0x000fe200078e0204 */
[C---:B------:R-:W-:Y:S01]  /*0450*/  LOP3.LUT R2, R27.reuse, 0x70, RZ, 0xc0, !PT ;  /* 0x000000701b027812 */ /* 0x040fe200078ec0ff */
[----:B------:R-:W-:-:S04]  /*0460*/  IMAD.SHL.U32 R8, R27, 0x4, RZ ;  /* 0x000000041b087824 */ /* 0x000fc800078e00ff */
[----:B------:R-:W-:Y:S01]  /*0470*/  VIADD R3, R2, UR4 ;  /* 0x0000000402037c36 */ /* 0x000fe20008000000 */
[----:B------:R-:W-:-:S05]  /*0480*/  LOP3.LUT R8, R8, 0x1fc, RZ, 0xc0, !PT ;  /* 0x000001fc08087812 */ /* 0x000fca00078ec0ff */
[----:B------:R-:W-:Y:S02]  /*0490*/  IMAD R4, R8, 0x4, R3 ;  /* 0x0000000408047824 */ /* 0x000fe400078e0203 */
[----:B------:R-:W0:Y:S01]  /*04a0*/  LDC.64 R2, c[0x0][0x218] ;  /* 0x00008600ff027b82 */ /* 0x000e220000000a00 */
[----:B------:R-:W-:-:S05]  /*04b0*/  IMAD.SHL.U32 R9, R0, 0x4, RZ ;  /* 0x0000000400097824 */ /* 0x000fca00078e00ff */
[----:B------:R-:W-:Y:S02]  /*04c0*/  LOP3.LUT R9, R16, 0x3c, R9, 0xf8, !PT ;  /* 0x0000003c10097812 */ /* 0x000fe400078ef809 */
[----:B------:R-:W-:Y:S02]  /*04d0*/  LOP3.LUT R0, R17, R19, RZ, 0xfc, !PT ;  /* 0x0000001311007212 */ /* 0x000fe400078efcff */
[----:B------:R-:W-:Y:S02]  /*04e0*/  SHF.R.U32.HI R10, RZ, 0x2, R9 ;  /* 0x00000002ff0a7819 */ /* 0x000fe40000011609 */
[----:B------:R-:W-:Y:S02]  /*04f0*/  ISETP.GE.AND P0, PT, R9, 0x600, PT ;  /* 0x000006000900780c */ /* 0x000fe40003f06270 */
[----:B------:R-:W-:Y:S01]  /*0500*/  LOP3.LUT R17, R17, 0x8, R19, 0xfe, !PT ;  /* 0x0000000811117812 */ /* 0x000fe200078efe13 */
[----:B------:R-:W-:Y:S01]  /*0510*/  IMAD R9, R10, 0x24, RZ ;  /* 0x000000240a097824 */ /* 0x000fe200078e02ff */
[----:B------:R-:W-:-:S02]  /*0520*/  LOP3.LUT R12, R8, 0x200, RZ, 0xfc, !PT ;  /* 0x00000200080c7812 */ /* 0x000fc400078efcff */
[----:B------:R-:W-:Y:S02]  /*0530*/  ISETP.LT.AND P1, PT, R0, 0x9, !P0 ;  /* 0x000000090000780c */ /* 0x000fe40004721270 */
[----:B------:R-:W-:Y:S02]  /*0540*/  ISETP.LT.AND P0, PT, R17, 0x9, !P0 ;  /* 0x000000091100780c */ /* 0x000fe40004701270 */
[----:B------:R-:W-:-:S04]  /*0550*/  SHF.R.U32.HI R12, RZ, 0x2, R12 ;  /* 0x00000002ff0c7819 */ /* 0x000fc8000001160c */
[----:B------:R-:W-:-:S05]  /*0560*/  LOP3.LUT R12, R12, 0xf0, RZ, 0xc0, !PT ;  /* 0x000000f00c0c7812 */ /* 0x000fca00078ec0ff */
[----:B------:R-:W-:-:S04]  /*0570*/  VIADD R13, R12, UR4 ;  /* 0x000000040c0d7c36 */ /* 0x000fc80008000000 */
[----:B------:R-:W-:Y:S01]  /*0580*/  IMAD R13, R8, 0x4, R13 ;  /* 0x00000004080d7824 */ /* 0x000fe200078e020d */
[----:B--2---:R-:W-:Y:S04]  /*0590*/  STS [R11+0x20], R18 ;  /* 0x000020120b007388 */ /* 0x004fe80000000800 */
[----:B---3--:R-:W-:Y:S04]  /*05a0*/  STS [R11+0x60], R20 ;  /* 0x000060140b007388 */ /* 0x008fe80000000800 */
[----:B----4-:R-:W-:Y:S04]  /*05b0*/  STS [R11+0x80], R21 ;  /* 0x000080150b007388 */ /* 0x010fe80000000800 */
[----:B-----5:R-:W-:Y:S04]  /*05c0*/  STS [R11+0xc0], R24 ;  /* 0x0000c0180b007388 */ /* 0x020fe80000000800 */
[----:B------:R-:W-:Y:S04]  /*05d0*/  STS [R11+0x40], R22 ;  /* 0x000040160b007388 */ /* 0x000fe80000000800 */
[----:B------:R-:W-:Y:S04]  /*05e0*/  STS [R11+0xa0], R23 ;  /* 0x0000a0170b007388 */ /* 0x000fe80000000800 */
[----:B------:R-:W-:Y:S04]  /*05f0*/  STS [R11], R26 ;  /* 0x0000001a0b007388 */ /* 0x000fe80000000800 */
[----:B------:R1:W-:Y:S01]  /*0600*/  STS [R11+0xe0], R25 ;  /* 0x0000e0190b007388 */ /* 0x0003e20000000800 */
[----:B------:R-:W-:Y:S06]  /*0610*/  BAR.SYNC.DEFER_BLOCKING 0x0 ;  /* 0x0000000000007b1d */ /* 0x000fec0000010000 */
[----:B------:R-:W2:Y:S01]  /*0620*/  LDS.128 R4, [R4] ;  /* 0x0000000004047984 */ /* 0x000ea20000000c00 */
[----:B-1----:R-:W-:-:S04]  /*0630*/  IMAD R11, R0, 0x4, R9 ;  /* 0x00000004000b7824 */ /* 0x002fc800078e0209 */
[----:B0-----:R-:W-:-:S05]  /*0640*/  IMAD.WIDE R10, R11, 0x4, R2 ;  /* 0x000000040b0a7825 */ /* 0x001fca00078e0202 */
[----:B--2---:R0:W-:Y:S02]  /*0650*/  @P1 STG.E.128 desc[UR6][R10.64], R4 ;  /* 0x000000040a001986 */ /* 0x0041e4000c101d06 */
[----:B0-----:R-:W-:Y:S05]  /*0660*/  @!P0 EXIT ;  /* 0x000000000000894d */ /* 0x001fea0003800000 */
[----:B------:R-:W0:Y:S01]  /*0670*/  LDS.128 R12, [R13+0x800] ;  /* 0x000800000d0c7984 */ /* 0x000e220000000c00 */
[----:B------:R-:W-:-:S04]  /*0680*/  IMAD R9, R17, 0x4, R9 ;  /* 0x0000000411097824 */ /* 0x000fc800078e0209 */
[----:B------:R-:W-:-:S05]  /*0690*/  IMAD.WIDE R2, R9, 0x4, R2 ;  /* 0x0000000409027825 */ /* 0x000fca00078e0202 */
[----:B0-----:R-:W-:Y:S01]  /*06a0*/  STG.E.128 desc[UR6][R2.64], R12 ;  /* 0x0000000c02007986 */ /* 0x001fe2000c101d06 */
[----:B------:R-:W-:Y:S05]  /*06b0*/  EXIT ;  /* 0x000000000000794d */ /* 0x000fea0003800000 */
.L_x_0:
[----:B------:R-:W-:-:S00]  /*06c0*/  BRA `(.L_x_0) ;  /* 0xfffffffc00fc7947 */ /* 0x000fc0000383ffff */
[----:B------:R-:W-:-:S00]  /*06d0*/  NOP ;  /* 0x0000000000007918 */ /* 0x000fc00000000000 */
        /* <DEDUP_REMOVED lines=10> */
.L_x_1:


//--------------------- .nv.shared.triton_poi_fused_0 --------------------------
	.section	.nv.shared.triton_poi_fused_0,"aw",@nobits
	.sectionflags	@""
	.align	16
	.zero		1024


//--------------------- .nv.constant0.triton_poi_fused_0 --------------------------
	.section	.nv.constant0.triton_poi_fused_0,"a",@progbits
	.sectionflags	@""
	.align	4
.nv.constant0.triton_poi_fused_0:
	.zero		552
